//
// Generated by NVIDIA NVVM Compiler
//
// Compiler Build ID: CL-36424714
// Cuda compilation tools, release 13.0, V13.0.88
// Based on NVVM 20.0.0
//

.version 9.0
.target sm_100
.address_size 64

	// .globl	_Z6conv1dPiS_i
.const .align 4 .b8 mask[28];
.extern .shared .align 16 .b8 s_arr[];

.visible .entry _Z6conv1dPiS_i(
	.param .u64 .ptr .align 1 _Z6conv1dPiS_i_param_0,
	.param .u64 .ptr .align 1 _Z6conv1dPiS_i_param_1,
	.param .u32 _Z6conv1dPiS_i_param_2
)
{
	.reg .pred 	%p<8>;
	.reg .b32 	%r<57>;
	.reg .b64 	%rd<9>;

	ld.param.u64 	%rd3, [_Z6conv1dPiS_i_param_0];
	ld.param.u64 	%rd2, [_Z6conv1dPiS_i_param_1];
	cvta.to.global.u64 	%rd4, %rd3;
	mov.u32 	%r32, %ctaid.x;
	mov.u32 	%r1, %ntid.x;
	mov.u32 	%r2, %tid.x;
	mad.lo.s32 	%r3, %r32, %r1, %r2;
	mul.wide.s32 	%rd5, %r3, 4;
	add.s64 	%rd1, %rd4, %rd5;
	ld.global.u32 	%r33, [%rd1];
	shl.b32 	%r34, %r2, 2;
	mov.u32 	%r35, s_arr;
	add.s32 	%r4, %r35, %r34;
	st.shared.u32 	[%r4], %r33;
	bar.sync 	0;
	setp.lt.u32 	%p1, %r2, %r1;
	@%p1 bra 	$L__BB0_2;
	ld.global.u32 	%r50, [%rd1];
	bra.uni 	$L__BB0_3;
$L__BB0_2:
	ld.shared.u32 	%r50, [%r4];
$L__BB0_3:
	ld.const.u32 	%r36, [mask];
	mul.lo.s32 	%r8, %r36, %r50;
	add.s32 	%r37, %r2, 1;
	setp.lt.u32 	%p2, %r37, %r1;
	@%p2 bra 	$L__BB0_5;
	ld.global.u32 	%r51, [%rd1+4];
	bra.uni 	$L__BB0_6;
$L__BB0_5:
	ld.shared.u32 	%r51, [%r4+4];
$L__BB0_6:
	ld.const.u32 	%r38, [mask+4];
	mad.lo.s32 	%r12, %r38, %r51, %r8;
	add.s32 	%r39, %r2, 2;
	setp.lt.u32 	%p3, %r39, %r1;
	@%p3 bra 	$L__BB0_8;
	ld.global.u32 	%r52, [%rd1+8];
	bra.uni 	$L__BB0_9;
$L__BB0_8:
	ld.shared.u32 	%r52, [%r4+8];
$L__BB0_9:
	ld.const.u32 	%r40, [mask+8];
	mad.lo.s32 	%r16, %r40, %r52, %r12;
	add.s32 	%r41, %r2, 3;
	setp.lt.u32 	%p4, %r41, %r1;
	@%p4 bra 	$L__BB0_11;
	ld.global.u32 	%r53, [%rd1+12];
	bra.uni 	$L__BB0_12;
$L__BB0_11:
	ld.shared.u32 	%r53, [%r4+12];
$L__BB0_12:
	ld.const.u32 	%r42, [mask+12];
	mad.lo.s32 	%r20, %r42, %r53, %r16;
	add.s32 	%r43, %r2, 4;
	setp.lt.u32 	%p5, %r43, %r1;
	@%p5 bra 	$L__BB0_14;
	ld.global.u32 	%r54, [%rd1+16];
	bra.uni 	$L__BB0_15;
$L__BB0_14:
	ld.shared.u32 	%r54, [%r4+16];
$L__BB0_15:
	ld.const.u32 	%r44, [mask+16];
	mad.lo.s32 	%r24, %r44, %r54, %r20;
	add.s32 	%r45, %r2, 5;
	setp.lt.u32 	%p6, %r45, %r1;
	@%p6 bra 	$L__BB0_17;
	ld.global.u32 	%r55, [%rd1+20];
	bra.uni 	$L__BB0_18;
$L__BB0_17:
	ld.shared.u32 	%r55, [%r4+20];
$L__BB0_18:
	ld.const.u32 	%r46, [mask+20];
	mad.lo.s32 	%r28, %r46, %r55, %r24;
	add.s32 	%r47, %r2, 6;
	setp.lt.u32 	%p7, %r47, %r1;
	@%p7 bra 	$L__BB0_20;
	ld.global.u32 	%r56, [%rd1+24];
	bra.uni 	$L__BB0_21;
$L__BB0_20:
	ld.shared.u32 	%r56, [%r4+24];
$L__BB0_21:
	ld.const.u32 	%r48, [mask+24];
	mad.lo.s32 	%r49, %r48, %r56, %r28;
	cvta.to.global.u64 	%rd6, %rd2;
	add.s64 	%rd8, %rd6, %rd5;
	st.global.u32 	[%rd8], %r49;
	ret;

}


// ===== COMPILED SASS (sm_100) =====

	.target	sm_100

	.elftype	@"ET_EXEC"


//--------------------- .note.nv.tkinfo           --------------------------
	.section	.note.nv.tkinfo,"",@"SHT_NOTE"
	.sectionflags	@"SHF_NOTE_NV_TKINFO"
	.tkinfo
        /*0018*/ 	.word	0x00000002
        /*0030*/ 	.string	""
        /*0030*/ 	.string	"ptxas"
        /*0030*/ 	.string	"Cuda compilation tools, release 13.0, V13.0.88"
        /*0030*/ 	.string	"Build cuda_13.0.r13.0/compiler.36424714_0"
        /*0030*/ 	.string	"-arch sm_100 -m 64 "



//--------------------- .note.nv.cuinfo           --------------------------
	.section	.note.nv.cuinfo,"",@"SHT_NOTE"
	.sectionflags	@"SHF_NOTE_NV_CUINFO"
        /*0018*/ 	.short	0x0002
        /*001a*/ 	.short	0x0064
        /*001c*/ 	.short	0x0082
	.zero		2


//--------------------- .nv.info                  --------------------------
	.section	.nv.info,"",@"SHT_CUDA_INFO"
	.align	4


	//----- nvinfo : EIATTR_REGCOUNT
	.align		4
        /*0000*/ 	.byte	0x04, 0x2f
        /*0002*/ 	.short	(.L_2 - .L_1)
	.align		4
.L_1:
        /*0004*/ 	.word	index@(_Z6conv1dPiS_i)
        /*0008*/ 	.word	0x0000000e


	//----- nvinfo : EIATTR_FRAME_SIZE
	.align		4
.L_2:
        /*000c*/ 	.byte	0x04, 0x11
        /*000e*/ 	.short	(.L_4 - .L_3)
	.align		4
.L_3:
        /*0010*/ 	.word	index@(_Z6conv1dPiS_i)
        /*0014*/ 	.word	0x00000000


	//----- nvinfo : EIATTR_MIN_STACK_SIZE
	.align		4
.L_4:
        /*0018*/ 	.byte	0x04, 0x12
        /*001a*/ 	.short	(.L_6 - .L_5)
	.align		4
.L_5:
        /*001c*/ 	.word	index@(_Z6conv1dPiS_i)
        /*0020*/ 	.word	0x00000000
.L_6:


//--------------------- .nv.compat                --------------------------
	.section	.nv.compat,"",@"SHT_CUDA_COMPAT_INFO"
	.align	4
        /*0000*/ 	.byte	0x02, 0x09, 0x00, 0x00, 0x02, 0x02, 0x01, 0x00, 0x02, 0x05, 0x05, 0x00, 0x03, 0x07, 0x01, 0x01
        /*0010*/ 	.byte	0x02, 0x03, 0x00, 0x00, 0x02, 0x06, 0x01, 0x00, 0x04, 0x0b, 0x08, 0x00, 0x09, 0x00, 0x00, 0x00
        /*0020*/ 	.byte	0x00, 0x00, 0x00, 0x00


//--------------------- .nv.info._Z6conv1dPiS_i   --------------------------
	.section	.nv.info._Z6conv1dPiS_i,"",@"SHT_CUDA_INFO"
	.sectionflags	@""
	.align	4


	//----- nvinfo : EIATTR_CUDA_API_VERSION
	.align		4
        /*0000*/ 	.byte	0x04, 0x37
        /*0002*/ 	.short	(.L_8 - .L_7)
.L_7:
        /*0004*/ 	.word	0x00000082


	//----- nvinfo : EIATTR_KPARAM_INFO
	.align		4
.L_8:
        /*0008*/ 	.byte	0x04, 0x17
        /*000a*/ 	.short	(.L_10 - .L_9)
.L_9:
        /*000c*/ 	.word	0x00000000
        /*0010*/ 	.short	0x0002
        /*0012*/ 	.short	0x0010
        /*0014*/ 	.byte	0x00, 0xf0, 0x11, 0x00


	//----- nvinfo : EIATTR_KPARAM_INFO
	.align		4
.L_10:
        /*0018*/ 	.byte	0x04, 0x17
        /*001a*/ 	.short	(.L_12 - .L_11)
.L_11:
        /*001c*/ 	.word	0x00000000
        /*0020*/ 	.short	0x0001
        /*0022*/ 	.short	0x0008
        /*0024*/ 	.byte	0x00, 0xf5, 0x21, 0x00


	//----- nvinfo : EIATTR_KPARAM_INFO
	.align		4
.L_12:
        /*0028*/ 	.byte	0x04, 0x17
        /*002a*/ 	.short	(.L_14 - .L_13)
.L_13:
        /*002c*/ 	.word	0x00000000
        /*0030*/ 	.short	0x0000
        /*0032*/ 	.short	0x0000
        /*0034*/ 	.byte	0x00, 0xf5, 0x21, 0x00


	//----- nvinfo : EIATTR_SPARSE_MMA_MASK
	.align		4
.L_14:
        /*0038*/ 	.byte	0x03, 0x50
        /*003a*/ 	.short	0x0000


	//----- nvinfo : EIATTR_MAXREG_COUNT
	.align		4
        /*003c*/ 	.byte	0x03, 0x1b
        /*003e*/ 	.short	0x00ff


	//----- nvinfo : EIATTR_NUM_BARRIERS
	.align		4
        /*0040*/ 	.byte	0x02, 0x4c
        /*0042*/ 	.byte	0x01
	.zero		1


	//----- nvinfo : EIATTR_MERCURY_ISA_VERSION
	.align		4
        /*0044*/ 	.byte	0x03, 0x5f
        /*0046*/ 	.short	0x0101


	//----- nvinfo : EIATTR_VRC_CTA_INIT_COUNT
	.align		4
        /*0048*/ 	.byte	0x02, 0x4a
	.zero		1
	.zero		1


	//----- nvinfo : EIATTR_EXIT_INSTR_OFFSETS
	.align		4
        /*004c*/ 	.byte	0x04, 0x1c
        /*004e*/ 	.short	(.L_16 - .L_15)


	//   ....[0]....
.L_15:
        /*0050*/ 	.word	0x000003b0


	//----- nvinfo : EIATTR_CBANK_PARAM_SIZE
	.align		4
.L_16:
        /*0054*/ 	.byte	0x03, 0x19
        /*0056*/ 	.short	0x0014


	//----- nvinfo : EIATTR_PARAM_CBANK
	.align		4
        /*0058*/ 	.byte	0x04, 0x0a
        /*005a*/ 	.short	(.L_18 - .L_17)
	.align		4
.L_17:
        /*005c*/ 	.word	index@(.nv.constant0._Z6conv1dPiS_i)
        /*0060*/ 	.short	0x0380
        /*0062*/ 	.short	0x0014


	//----- nvinfo : EIATTR_SW_WAR
	.align		4
.L_18:
        /*0064*/ 	.byte	0x04, 0x36
        /*0066*/ 	.short	(.L_20 - .L_19)
.L_19:
        /*0068*/ 	.word	0x00000008
.L_20:


//--------------------- .nv.callgraph             --------------------------
	.section	.nv.callgraph,"",@"SHT_CUDA_CALLGRAPH"
	.align	4
	.sectionentsize	8
	.align		4
        /*0000*/ 	.word	0x00000000
	.align		4
        /*0004*/ 	.word	0xffffffff
	.align		4
        /*0008*/ 	.word	0x00000000
	.align		4
        /*000c*/ 	.word	0xfffffffe
	.align		4
        /*0010*/ 	.word	0x00000000
	.align		4
        /*0014*/ 	.word	0xfffffffd
	.align		4
        /*0018*/ 	.word	0x00000000
	.align		4
        /*001c*/ 	.word	0xfffffffc


//--------------------- .nv.constant3             --------------------------
	.section	.nv.constant3,"a",@progbits
	.align	4
.nv.constant3:
	.type		mask,@object
	.size		mask,(.L_0 - mask)
mask:
	.zero		28
.L_0:


//--------------------- .text._Z6conv1dPiS_i      --------------------------
	.section	.text._Z6conv1dPiS_i,"ax",@progbits
	.align	128
        .global         _Z6conv1dPiS_i
        .type           _Z6conv1dPiS_i,@function
        .size           _Z6conv1dPiS_i,(.L_x_1 - _Z6conv1dPiS_i)
        .other          _Z6conv1dPiS_i,@"STO_CUDA_ENTRY STV_DEFAULT"
_Z6conv1dPiS_i:
.text._Z6conv1dPiS_i:
[----:B------:R-:W-:Y:S01]  /*0000*/  LDC R1, c[0x0][0x37c] ;  /* 0x0000df00ff017b82 */ /* 0x000fe20000000800 */
[----:B------:R-:W0:Y:S07]  /*0010*/  S2R R9, SR_TID.X ;  /* 0x0000000000097919 */ /* 0x000e2e0000002100 */
[----:B------:R-:W0:Y:S01]  /*0020*/  S2UR UR4, SR_CTAID.X ;  /* 0x00000000000479c3 */ /* 0x000e220000002500 */
[----:B------:R-:W1:Y:S01]  /*0030*/  LDCU.64 UR6, c[0x0][0x358] ;  /* 0x00006b00ff0677ac */ /* 0x000e620008000a00 */
[----:B------:R-:W2:Y:S06]  /*0040*/  LDCU UR8, c[0x3][0x8] ;  /* 0x00c00100ff0877ac */ /* 0x000eac0008000800 */
[----:B------:R-:W0:Y:S01]  /*0050*/  LDC R10, c[0x0][0x360] ;  /* 0x0000d800ff0a7b82 */ /* 0x000e220000000800 */
[----:B------:R-:W3:Y:S01]  /*0060*/  LDCU UR9, c[0x3][0xc] ;  /* 0x00c00180ff0977ac */ /* 0x000ee20008000800 */
[----:B------:R-:W4:Y:S06]  /*0070*/  LDCU UR10, c[0x3][0x10] ;  /* 0x00c00200ff0a77ac */ /* 0x000f2c0008000800 */
[----:B------:R-:W5:Y:S01]  /*0080*/  LDC.64 R2, c[0x0][0x380] ;  /* 0x0000e000ff027b82 */ /* 0x000f620000000a00 */
[----:B0-----:R-:W-:-:S04]  /*0090*/  IMAD R0, R10, UR4, R9 ;  /* 0x000000040a007c24 */ /* 0x001fc8000f8e0209 */
[----:B-----5:R-:W-:-:S05]  /*00a0*/  IMAD.WIDE R2, R0, 0x4, R2 ;  /* 0x0000000400027825 */ /* 0x020fca00078e0202 */
[----:B-1----:R-:W5:Y:S01]  /*00b0*/  LDG.E R4, desc[UR6][R2.64] ;  /* 0x0000000602047981 */ /* 0x002f62000c1e1900 */
[----:B------:R-:W0:Y:S01]  /*00c0*/  S2UR UR5, SR_CgaCtaId ;  /* 0x00000000000579c3 */ /* 0x000e220000008800 */
[----:B------:R-:W-:Y:S01]  /*00d0*/  UMOV UR4, 0x400 ;  /* 0x0000040000047882 */ /* 0x000fe20000000000 */
[C---:B------:R-:W-:Y:S02]  /*00e0*/  IADD3 R5, PT, PT, R9.reuse, 0x1, RZ ;  /* 0x0000000109057810 */ /* 0x040fe40007ffe0ff */
[-C--:B------:R-:W-:Y:S02]  /*00f0*/  ISETP.GE.U32.AND P0, PT, R9, R10.reuse, PT ;  /* 0x0000000a0900720c */ /* 0x080fe40003f06070 */
[----:B------:R-:W-:Y:S02]  /*0100*/  ISETP.GE.U32.AND P1, PT, R5, R10, PT ;  /* 0x0000000a0500720c */ /* 0x000fe40003f26070 */
[C---:B------:R-:W-:Y:S02]  /*0110*/  IADD3 R6, PT, PT, R9.reuse, 0x2, RZ ;  /* 0x0000000209067810 */ /* 0x040fe40007ffe0ff */
[----:B------:R-:W-:-:S02]  /*0120*/  IADD3 R7, PT, PT, R9, 0x3, RZ ;  /* 0x0000000309077810 */ /* 0x000fc40007ffe0ff */
[-C--:B------:R-:W-:Y:S02]  /*0130*/  ISETP.GE.U32.AND P2, PT, R6, R10.reuse, PT ;  /* 0x0000000a0600720c */ /* 0x080fe40003f46070 */
[----:B------:R-:W-:Y:S01]  /*0140*/  ISETP.GE.U32.AND P3, PT, R7, R10, PT ;  /* 0x0000000a0700720c */ /* 0x000fe20003f66070 */
[C---:B------:R-:W-:Y:S01]  /*0150*/  VIADD R7, R9.reuse, 0x4 ;  /* 0x0000000409077836 */ /* 0x040fe20000000000 */
[----:B0-----:R-:W-:Y:S01]  /*0160*/  ULEA UR4, UR5, UR4, 0x18 ;  /* 0x0000000405047291 */ /* 0x001fe2000f8ec0ff */
[C---:B------:R-:W-:Y:S01]  /*0170*/  IADD3 R8, PT, PT, R9.reuse, 0x5, RZ ;  /* 0x0000000509087810 */ /* 0x040fe20007ffe0ff */
[----:B------:R-:W0:Y:S04]  /*0180*/  LDCU UR5, c[0x3][0x4] ;  /* 0x00c00080ff0577ac */ /* 0x000e280008000800 */
[----:B------:R-:W-:-:S02]  /*0190*/  LEA R5, R9, UR4, 0x2 ;  /* 0x0000000409057c11 */ /* 0x000fc4000f8e10ff */
[-C--:B------:R-:W-:Y:S01]  /*01a0*/  ISETP.GE.U32.AND P4, PT, R7, R10.reuse, PT ;  /* 0x0000000a0700720c */ /* 0x080fe20003f86070 */
[----:B------:R-:W-:Y:S01]  /*01b0*/  VIADD R9, R9, 0x6 ;  /* 0x0000000609097836 */ /* 0x000fe20000000000 */
[-C--:B------:R-:W-:Y:S01]  /*01c0*/  ISETP.GE.U32.AND P5, PT, R8, R10.reuse, PT ;  /* 0x0000000a0800720c */ /* 0x080fe20003fa6070 */
[----:B------:R-:W1:Y:S03]  /*01d0*/  LDCU UR4, c[0x3][URZ] ;  /* 0x00c00000ff0477ac */ /* 0x000e660008000800 */
[----:B------:R-:W-:Y:S01]  /*01e0*/  ISETP.GE.U32.AND P6, PT, R9, R10, PT ;  /* 0x0000000a0900720c */ /* 0x000fe20003fc6070 */
[----:B-----5:R5:W-:Y:S01]  /*01f0*/  STS [R5], R4 ;  /* 0x0000000405007388 */ /* 0x020be20000000800 */
[----:B------:R-:W-:Y:S06]  /*0200*/  BAR.SYNC.DEFER_BLOCKING 0x0 ;  /* 0x0000000000007b1d */ /* 0x000fec0000010000 */
[----:B------:R-:W1:Y:S04]  /*0210*/  @P0 LDG.E R6, desc[UR6][R2.64] ;  /* 0x0000000602060981 */ /* 0x000e68000c1e1900 */
[----:B------:R-:W0:Y:S04]  /*0220*/  @P1 LDG.E R7, desc[UR6][R2.64+0x4] ;  /* 0x0000040602071981 */ /* 0x000e28000c1e1900 */
[----:B------:R-:W2:Y:S04]  /*0230*/  @P2 LDG.E R8, desc[UR6][R2.64+0x8] ;  /* 0x0000080602082981 */ /* 0x000ea8000c1e1900 */
[----:B-----5:R-:W3:Y:S04]  /*0240*/  @P3 LDG.E R4, desc[UR6][R2.64+0xc] ;  /* 0x00000c0602043981 */ /* 0x020ee8000c1e1900 */
[----:B------:R-:W4:Y:S04]  /*0250*/  @P4 LDG.E R9, desc[UR6][R2.64+0x10] ;  /* 0x0000100602094981 */ /* 0x000f28000c1e1900 */
[----:B------:R-:W5:Y:S04]  /*0260*/  @P5 LDG.E R10, desc[UR6][R2.64+0x14] ;  /* 0x00001406020a5981 */ /* 0x000f68000c1e1900 */
[----:B------:R1:W5:Y:S02]  /*0270*/  @P6 LDG.E R11, desc[UR6][R2.64+0x18] ;  /* 0x00001806020b6981 */ /* 0x000364000c1e1900 */
[----:B-1----:R-:W1:Y:S02]  /*0280*/  LDC.64 R2, c[0x0][0x388] ;  /* 0x0000e200ff027b82 */ /* 0x002e640000000a00 */
[----:B-1----:R-:W-:Y:S01]  /*0290*/  IMAD.WIDE R2, R0, 0x4, R2 ;  /* 0x0000000400027825 */ /* 0x002fe200078e0202 */
[----:B------:R-:W1:Y:S04]  /*02a0*/  @!P0 LDS R6, [R5] ;  /* 0x0000000005068984 */ /* 0x000e680000000800 */
[----:B------:R-:W0:Y:S04]  /*02b0*/  @!P1 LDS R7, [R5+0x4] ;  /* 0x0000040005079984 */ /* 0x000e280000000800 */
[----:B------:R-:W2:Y:S04]  /*02c0*/  @!P2 LDS R8, [R5+0x8] ;  /* 0x000008000508a984 */ /* 0x000ea80000000800 */
[----:B------:R-:W3:Y:S04]  /*02d0*/  @!P3 LDS R4, [R5+0xc] ;  /* 0x00000c000504b984 */ /* 0x000ee80000000800 */
[----:B------:R-:W4:Y:S04]  /*02e0*/  @!P4 LDS R9, [R5+0x10] ;  /* 0x000010000509c984 */ /* 0x000f280000000800 */
[----:B------:R-:W5:Y:S04]  /*02f0*/  @!P5 LDS R10, [R5+0x14] ;  /* 0x00001400050ad984 */ /* 0x000f680000000800 */
[----:B------:R-:W5:Y:S01]  /*0300*/  @!P6 LDS R11, [R5+0x18] ;  /* 0x00001800050be984 */ /* 0x000f620000000800 */
[----:B-1----:R-:W-:Y:S01]  /*0310*/  IMAD R6, R6, UR4, RZ ;  /* 0x0000000406067c24 */ /* 0x002fe2000f8e02ff */
[----:B------:R-:W5:Y:S03]  /*0320*/  LDCU UR4, c[0x3][0x14] ;  /* 0x00c00280ff0477ac */ /* 0x000f660008000800 */
[----:B0-----:R-:W-:Y:S01]  /*0330*/  IMAD R7, R7, UR5, R6 ;  /* 0x0000000507077c24 */ /* 0x001fe2000f8e0206 */
[----:B------:R-:W0:Y:S03]  /*0340*/  LDCU UR5, c[0x3][0x18] ;  /* 0x00c00300ff0577ac */ /* 0x000e260008000800 */
[----:B--2---:R-:W-:-:S04]  /*0350*/  IMAD R7, R8, UR8, R7 ;  /* 0x0000000808077c24 */ /* 0x004fc8000f8e0207 */
[----:B---3--:R-:W-:-:S04]  /*0360*/  IMAD R4, R4, UR9, R7 ;  /* 0x0000000904047c24 */ /* 0x008fc8000f8e0207 */
[----:B----4-:R-:W-:-:S04]  /*0370*/  IMAD R9, R9, UR10, R4 ;  /* 0x0000000a09097c24 */ /* 0x010fc8000f8e0204 */
[----:B-----5:R-:W-:-:S04]  /*0380*/  IMAD R10, R10, UR4, R9 ;  /* 0x000000040a0a7c24 */ /* 0x020fc8000f8e0209 */
[----:B0-----:R-:W-:-:S05]  /*0390*/  IMAD R11, R11, UR5, R10 ;  /* 0x000000050b0b7c24 */ /* 0x001fca000f8e020a */
[----:B------:R-:W-:Y:S01]  /*03a0*/  STG.E desc[UR6][R2.64], R11 ;  /* 0x0000000b02007986 */ /* 0x000fe2000c101906 */
[----:B------:R-:W-:Y:S05]  /*03b0*/  EXIT ;  /* 0x000000000000794d */ /* 0x000fea0003800000 */
.L_x_0:
[----:B------:R-:W-:-:S00]  /*03c0*/  BRA `(.L_x_0) ;  /* 0xfffffffc00fc7947 */ /* 0x000fc0000383ffff */
[----:B------:R-:W-:-:S00]  /*03d0*/  NOP ;  /* 0x0000000000007918 */ /* 0x000fc00000000000 */
        /* <DEDUP_REMOVED lines=10> */
.L_x_1:


//--------------------- .nv.shared._Z6conv1dPiS_i --------------------------
	.section	.nv.shared._Z6conv1dPiS_i,"aw",@nobits
	.sectionflags	@""
	.align	16
	.zero		1024


//--------------------- .nv.shared.reserved.0     --------------------------
	.section	.nv.shared.reserved.0,"aw",@nobits
	.weak		__nv_reservedSMEM_offset_0_alias
	.size		__nv_reservedSMEM_offset_0_alias, 0, 64
	.other		__nv_reservedSMEM_offset_0_alias,@"STO_CUDA_RESERVED_SHARED STV_DEFAULT"
__nv_reservedSMEM_offset_0_alias:
	.zero		0
	.zero		64


//--------------------- .nv.constant0._Z6conv1dPiS_i --------------------------
	.section	.nv.constant0._Z6conv1dPiS_i,"a",@progbits
	.sectionflags	@""
	.align	4
.nv.constant0._Z6conv1dPiS_i:
	.zero		916


//--------------------- SYMBOLS --------------------------

	.type		.nv.reservedSmem.offset0,@object
	.size		.nv.reservedSmem.offset0,0x4
	.type		.nv.reservedSmem.cap,@object
	.size		.nv.reservedSmem.cap,0x4
